//
// Generated by NVIDIA NVVM Compiler
//
// Compiler Build ID: CL-36424714
// Cuda compilation tools, release 13.0, V13.0.88
// Based on NVVM 20.0.0
//

.version 9.0
.target sm_100
.address_size 64

	// .globl	_Z13calc_dd_coeffdddPKdS0_PdS1_S1_

.visible .entry _Z13calc_dd_coeffdddPKdS0_PdS1_S1_(
	.param .f64 _Z13calc_dd_coeffdddPKdS0_PdS1_S1__param_0,
	.param .f64 _Z13calc_dd_coeffdddPKdS0_PdS1_S1__param_1,
	.param .f64 _Z13calc_dd_coeffdddPKdS0_PdS1_S1__param_2,
	.param .u64 .ptr .align 1 _Z13calc_dd_coeffdddPKdS0_PdS1_S1__param_3,
	.param .u64 .ptr .align 1 _Z13calc_dd_coeffdddPKdS0_PdS1_S1__param_4,
	.param .u64 .ptr .align 1 _Z13calc_dd_coeffdddPKdS0_PdS1_S1__param_5,
	.param .u64 .ptr .align 1 _Z13calc_dd_coeffdddPKdS0_PdS1_S1__param_6,
	.param .u64 .ptr .align 1 _Z13calc_dd_coeffdddPKdS0_PdS1_S1__param_7
)
{
	.reg .pred 	%p<2>;
	.reg .b32 	%r<6>;
	.reg .b64 	%rd<16>;
	.reg .b64 	%fd<13>;

	ld.param.f64 	%fd1, [_Z13calc_dd_coeffdddPKdS0_PdS1_S1__param_0];
	ld.param.f64 	%fd2, [_Z13calc_dd_coeffdddPKdS0_PdS1_S1__param_1];
	ld.param.f64 	%fd3, [_Z13calc_dd_coeffdddPKdS0_PdS1_S1__param_2];
	ld.param.u64 	%rd1, [_Z13calc_dd_coeffdddPKdS0_PdS1_S1__param_3];
	ld.param.u64 	%rd2, [_Z13calc_dd_coeffdddPKdS0_PdS1_S1__param_4];
	ld.param.u64 	%rd3, [_Z13calc_dd_coeffdddPKdS0_PdS1_S1__param_5];
	ld.param.u64 	%rd4, [_Z13calc_dd_coeffdddPKdS0_PdS1_S1__param_6];
	ld.param.u64 	%rd5, [_Z13calc_dd_coeffdddPKdS0_PdS1_S1__param_7];
	mov.u32 	%r2, %ctaid.x;
	mov.u32 	%r3, %ntid.x;
	mov.u32 	%r4, %tid.x;
	mad.lo.s32 	%r1, %r2, %r3, %r4;
	or.b32  	%r5, %r1, %r2;
	setp.ne.s32 	%p1, %r5, 0;
	@%p1 bra 	$L__BB0_2;
	cvta.to.global.u64 	%rd6, %rd3;
	mov.f64 	%fd4, 0d4000000000000000;
	div.rn.f64 	%fd5, %fd4, %fd1;
	st.global.f64 	[%rd6], %fd5;
$L__BB0_2:
	cvta.to.global.u64 	%rd7, %rd1;
	cvta.to.global.u64 	%rd8, %rd4;
	cvta.to.global.u64 	%rd9, %rd2;
	cvta.to.global.u64 	%rd10, %rd5;
	mov.f64 	%fd6, 0d4000000000000000;
	div.rn.f64 	%fd7, %fd6, %fd2;
	mul.wide.u32 	%rd11, %r1, 8;
	add.s64 	%rd12, %rd7, %rd11;
	ld.global.nc.f64 	%fd8, [%rd12];
	mul.f64 	%fd9, %fd7, %fd8;
	add.s64 	%rd13, %rd8, %rd11;
	st.global.f64 	[%rd13], %fd9;
	div.rn.f64 	%fd10, %fd6, %fd3;
	add.s64 	%rd14, %rd9, %rd11;
	ld.global.nc.f64 	%fd11, [%rd14];
	mul.f64 	%fd12, %fd10, %fd11;
	add.s64 	%rd15, %rd10, %rd11;
	st.global.f64 	[%rd15], %fd12;
	ret;

}


// ===== COMPILED SASS (sm_100) =====

	.target	sm_100

	.elftype	@"ET_EXEC"


//--------------------- .note.nv.tkinfo           --------------------------
	.section	.note.nv.tkinfo,"",@"SHT_NOTE"
	.sectionflags	@"SHF_NOTE_NV_TKINFO"
	.tkinfo
        /*0018*/ 	.word	0x00000002
        /*0030*/ 	.string	""
        /*0030*/ 	.string	"ptxas"
        /*0030*/ 	.string	"Cuda compilation tools, release 13.0, V13.0.88"
        /*0030*/ 	.string	"Build cuda_13.0.r13.0/compiler.36424714_0"
        /*0030*/ 	.string	"-arch sm_100 -m 64 "



//--------------------- .note.nv.cuinfo           --------------------------
	.section	.note.nv.cuinfo,"",@"SHT_NOTE"
	.sectionflags	@"SHF_NOTE_NV_CUINFO"
        /*0018*/ 	.short	0x0002
        /*001a*/ 	.short	0x0064
        /*001c*/ 	.short	0x0082
	.zero		2


//--------------------- .nv.info                  --------------------------
	.section	.nv.info,"",@"SHT_CUDA_INFO"
	.align	4


	//----- nvinfo : EIATTR_REGCOUNT
	.align		4
        /*0000*/ 	.byte	0x04, 0x2f
        /*0002*/ 	.short	(.L_1 - .L_0)
	.align		4
.L_0:
        /*0004*/ 	.word	index@(_Z13calc_dd_coeffdddPKdS0_PdS1_S1_)
        /*0008*/ 	.word	0x00000019


	//----- nvinfo : EIATTR_FRAME_SIZE
	.align		4
.L_1:
        /*000c*/ 	.byte	0x04, 0x11
        /*000e*/ 	.short	(.L_3 - .L_2)
	.align		4
.L_2:
        /*0010*/ 	.word	index@($__internal_0_$__cuda_sm20_div_rn_f64_full)
        /*0014*/ 	.word	0x00000000


	//----- nvinfo : EIATTR_FRAME_SIZE
	.align		4
.L_3:
        /*0018*/ 	.byte	0x04, 0x11
        /*001a*/ 	.short	(.L_5 - .L_4)
	.align		4
.L_4:
        /*001c*/ 	.word	index@(_Z13calc_dd_coeffdddPKdS0_PdS1_S1_)
        /*0020*/ 	.word	0x00000000


	//----- nvinfo : EIATTR_MIN_STACK_SIZE
	.align		4
.L_5:
        /*0024*/ 	.byte	0x04, 0x12
        /*0026*/ 	.short	(.L_7 - .L_6)
	.align		4
.L_6:
        /*0028*/ 	.word	index@(_Z13calc_dd_coeffdddPKdS0_PdS1_S1_)
        /*002c*/ 	.word	0x00000000
.L_7:


//--------------------- .nv.compat                --------------------------
	.section	.nv.compat,"",@"SHT_CUDA_COMPAT_INFO"
	.align	4
        /*0000*/ 	.byte	0x02, 0x09, 0x00, 0x00, 0x02, 0x02, 0x01, 0x00, 0x02, 0x05, 0x05, 0x00, 0x03, 0x07, 0x01, 0x01
        /*0010*/ 	.byte	0x02, 0x03, 0x00, 0x00, 0x02, 0x06, 0x01, 0x00, 0x04, 0x0b, 0x08, 0x00, 0x01, 0x00, 0x00, 0x00
        /*0020*/ 	.byte	0x00, 0x00, 0x00, 0x00


//--------------------- .nv.info._Z13calc_dd_coeffdddPKdS0_PdS1_S1_ --------------------------
	.section	.nv.info._Z13calc_dd_coeffdddPKdS0_PdS1_S1_,"",@"SHT_CUDA_INFO"
	.sectionflags	@""
	.align	4


	//----- nvinfo : EIATTR_CUDA_API_VERSION
	.align		4
        /*0000*/ 	.byte	0x04, 0x37
        /*0002*/ 	.short	(.L_9 - .L_8)
.L_8:
        /*0004*/ 	.word	0x00000082


	//----- nvinfo : EIATTR_KPARAM_INFO
	.align		4
.L_9:
        /*0008*/ 	.byte	0x04, 0x17
        /*000a*/ 	.short	(.L_11 - .L_10)
.L_10:
        /*000c*/ 	.word	0x00000000
        /*0010*/ 	.short	0x0007
        /*0012*/ 	.short	0x0038
        /*0014*/ 	.byte	0x00, 0xf5, 0x21, 0x00


	//----- nvinfo : EIATTR_KPARAM_INFO
	.align		4
.L_11:
        /*0018*/ 	.byte	0x04, 0x17
        /*001a*/ 	.short	(.L_13 - .L_12)
.L_12:
        /*001c*/ 	.word	0x00000000
        /*0020*/ 	.short	0x0006
        /*0022*/ 	.short	0x0030
        /*0024*/ 	.byte	0x00, 0xf5, 0x21, 0x00


	//----- nvinfo : EIATTR_KPARAM_INFO
	.align		4
.L_13:
        /*0028*/ 	.byte	0x04, 0x17
        /*002a*/ 	.short	(.L_15 - .L_14)
.L_14:
        /*002c*/ 	.word	0x00000000
        /*0030*/ 	.short	0x0005
        /*0032*/ 	.short	0x0028
        /*0034*/ 	.byte	0x00, 0xf5, 0x21, 0x00


	//----- nvinfo : EIATTR_KPARAM_INFO
	.align		4
.L_15:
        /*0038*/ 	.byte	0x04, 0x17
        /*003a*/ 	.short	(.L_17 - .L_16)
.L_16:
        /*003c*/ 	.word	0x00000000
        /*0040*/ 	.short	0x0004
        /*0042*/ 	.short	0x0020
        /*0044*/ 	.byte	0x00, 0xf5, 0x21, 0x00


	//----- nvinfo : EIATTR_KPARAM_INFO
	.align		4
.L_17:
        /*0048*/ 	.byte	0x04, 0x17
        /*004a*/ 	.short	(.L_19 - .L_18)
.L_18:
        /*004c*/ 	.word	0x00000000
        /*0050*/ 	.short	0x0003
        /*0052*/ 	.short	0x0018
        /*0054*/ 	.byte	0x00, 0xf5, 0x21, 0x00


	//----- nvinfo : EIATTR_KPARAM_INFO
	.align		4
.L_19:
        /*0058*/ 	.byte	0x04, 0x17
        /*005a*/ 	.short	(.L_21 - .L_20)
.L_20:
        /*005c*/ 	.word	0x00000000
        /*0060*/ 	.short	0x0002
        /*0062*/ 	.short	0x0010
        /*0064*/ 	.byte	0x00, 0xf0, 0x21, 0x00


	//----- nvinfo : EIATTR_KPARAM_INFO
	.align		4
.L_21:
        /*0068*/ 	.byte	0x04, 0x17
        /*006a*/ 	.short	(.L_23 - .L_22)
.L_22:
        /*006c*/ 	.word	0x00000000
        /*0070*/ 	.short	0x0001
        /*0072*/ 	.short	0x0008
        /*0074*/ 	.byte	0x00, 0xf0, 0x21, 0x00


	//----- nvinfo : EIATTR_KPARAM_INFO
	.align		4
.L_23:
        /*0078*/ 	.byte	0x04, 0x17
        /*007a*/ 	.short	(.L_25 - .L_24)
.L_24:
        /*007c*/ 	.word	0x00000000
        /*0080*/ 	.short	0x0000
        /*0082*/ 	.short	0x0000
        /*0084*/ 	.byte	0x00, 0xf0, 0x21, 0x00


	//----- nvinfo : EIATTR_SPARSE_MMA_MASK
	.align		4
.L_25:
        /*0088*/ 	.byte	0x03, 0x50
        /*008a*/ 	.short	0x0000


	//----- nvinfo : EIATTR_MAXREG_COUNT
	.align		4
        /*008c*/ 	.byte	0x03, 0x1b
        /*008e*/ 	.short	0x00ff


	//----- nvinfo : EIATTR_MERCURY_ISA_VERSION
	.align		4
        /*0090*/ 	.byte	0x03, 0x5f
        /*0092*/ 	.short	0x0101


	//----- nvinfo : EIATTR_VRC_CTA_INIT_COUNT
	.align		4
        /*0094*/ 	.byte	0x02, 0x4a
	.zero		1
	.zero		1


	//----- nvinfo : EIATTR_EXIT_INSTR_OFFSETS
	.align		4
        /*0098*/ 	.byte	0x04, 0x1c
        /*009a*/ 	.short	(.L_27 - .L_26)


	//   ....[0]....
.L_26:
        /*009c*/ 	.word	0x00000580


	//----- nvinfo : EIATTR_CRS_STACK_SIZE
	.align		4
.L_27:
        /*00a0*/ 	.byte	0x04, 0x1e
        /*00a2*/ 	.short	(.L_29 - .L_28)
.L_28:
        /*00a4*/ 	.word	0x00000000


	//----- nvinfo : EIATTR_CBANK_PARAM_SIZE
	.align		4
.L_29:
        /*00a8*/ 	.byte	0x03, 0x19
        /*00aa*/ 	.short	0x0040


	//----- nvinfo : EIATTR_PARAM_CBANK
	.align		4
        /*00ac*/ 	.byte	0x04, 0x0a
        /*00ae*/ 	.short	(.L_31 - .L_30)
	.align		4
.L_30:
        /*00b0*/ 	.word	index@(.nv.constant0._Z13calc_dd_coeffdddPKdS0_PdS1_S1_)
        /*00b4*/ 	.short	0x0380
        /*00b6*/ 	.short	0x0040


	//----- nvinfo : EIATTR_SW_WAR
	.align		4
.L_31:
        /*00b8*/ 	.byte	0x04, 0x36
        /*00ba*/ 	.short	(.L_33 - .L_32)
.L_32:
        /*00bc*/ 	.word	0x00000008
.L_33:


//--------------------- .nv.callgraph             --------------------------
	.section	.nv.callgraph,"",@"SHT_CUDA_CALLGRAPH"
	.align	4
	.sectionentsize	8
	.align		4
        /*0000*/ 	.word	0x00000000
	.align		4
        /*0004*/ 	.word	0xffffffff
	.align		4
        /*0008*/ 	.word	0x00000000
	.align		4
        /*000c*/ 	.word	0xfffffffe
	.align		4
        /*0010*/ 	.word	0x00000000
	.align		4
        /*0014*/ 	.word	0xfffffffd
	.align		4
        /*0018*/ 	.word	0x00000000
	.align		4
        /*001c*/ 	.word	0xfffffffc


//--------------------- .text._Z13calc_dd_coeffdddPKdS0_PdS1_S1_ --------------------------
	.section	.text._Z13calc_dd_coeffdddPKdS0_PdS1_S1_,"ax",@progbits
	.align	128
        .global         _Z13calc_dd_coeffdddPKdS0_PdS1_S1_
        .type           _Z13calc_dd_coeffdddPKdS0_PdS1_S1_,@function
        .size           _Z13calc_dd_coeffdddPKdS0_PdS1_S1_,(.L_x_12 - _Z13calc_dd_coeffdddPKdS0_PdS1_S1_)
        .other          _Z13calc_dd_coeffdddPKdS0_PdS1_S1_,@"STO_CUDA_ENTRY STV_DEFAULT"
_Z13calc_dd_coeffdddPKdS0_PdS1_S1_:
.text._Z13calc_dd_coeffdddPKdS0_PdS1_S1_:
[----:B------:R-:W-:Y:S01]  /*0000*/  LDC R1, c[0x0][0x37c] ;  /* 0x0000df00ff017b82 */ /* 0x000fe20000000800 */
[----:B------:R-:W0:Y:S07]  /*0010*/  S2R R3, SR_TID.X ;  /* 0x0000000000037919 */ /* 0x000e2e0000002100 */
[----:B------:R-:W0:Y:S01]  /*0020*/  S2UR UR4, SR_CTAID.X ;  /* 0x00000000000479c3 */ /* 0x000e220000002500 */
[----:B------:R-:W1:Y:S01]  /*0030*/  LDCU.64 UR6, c[0x0][0x358] ;  /* 0x00006b00ff0677ac */ /* 0x000e620008000a00 */
[----:B------:R-:W-:Y:S01]  /*0040*/  BSSY.RECONVERGENT B0, `(.L_x_0) ;  /* 0x000001d000007945 */ /* 0x000fe20003800200 */
[----:B------:R-:W-:-:S05]  /*0050*/  UMOV UR5, 0x40000000 ;  /* 0x4000000000057882 */ /* 0x000fca0000000000 */
[----:B------:R-:W0:Y:S02]  /*0060*/  LDC R0, c[0x0][0x360] ;  /* 0x0000d800ff007b82 */ /* 0x000e240000000800 */
[----:B0-----:R-:W-:-:S05]  /*0070*/  IMAD R0, R0, UR4, R3 ;  /* 0x0000000400007c24 */ /* 0x001fca000f8e0203 */
[----:B------:R-:W-:Y:S01]  /*0080*/  LOP3.LUT P0, RZ, R0, UR4, RZ, 0xfc, !PT ;  /* 0x0000000400ff7c12 */ /* 0x000fe2000f80fcff */
[----:B------:R-:W-:-:S12]  /*0090*/  UMOV UR4, URZ ;  /* 0x000000ff00047c82 */ /* 0x000fd80008000000 */
[----:B-1----:R-:W-:Y:S05]  /*00a0*/  @P0 BRA `(.L_x_1) ;  /* 0x0000000000580947 */ /* 0x002fea0003800000 */
[----:B------:R-:W0:Y:S01]  /*00b0*/  LDCU UR8, c[0x0][0x384] ;  /* 0x00007080ff0877ac */ /* 0x000e220008000800 */
[----:B------:R-:W1:Y:S01]  /*00c0*/  LDC.64 R6, c[0x0][0x380] ;  /* 0x0000e000ff067b82 */ /* 0x000e620000000a00 */
[----:B------:R-:W-:Y:S01]  /*00d0*/  IMAD.MOV.U32 R2, RZ, RZ, 0x1 ;  /* 0x00000001ff027424 */ /* 0x000fe200078e00ff */
[----:B0-----:R-:W1:Y:S05]  /*00e0*/  MUFU.RCP64H R3, UR8 ;  /* 0x0000000800037d08 */ /* 0x001e6a0008001800 */
[----:B-1----:R-:W-:-:S08]  /*00f0*/  DFMA R4, R2, -R6, 1 ;  /* 0x3ff000000204742b */ /* 0x002fd00000000806 */
[----:B------:R-:W-:-:S08]  /*0100*/  DFMA R4, R4, R4, R4 ;  /* 0x000000040404722b */ /* 0x000fd00000000004 */
[----:B------:R-:W-:-:S08]  /*0110*/  DFMA R4, R2, R4, R2 ;  /* 0x000000040204722b */ /* 0x000fd00000000002 */
[----:B------:R-:W-:-:S08]  /*0120*/  DFMA R2, R4, -R6, 1 ;  /* 0x3ff000000402742b */ /* 0x000fd00000000806 */
[----:B------:R-:W-:-:S08]  /*0130*/  DFMA R2, R4, R2, R4 ;  /* 0x000000020402722b */ /* 0x000fd00000000004 */
[----:B------:R-:W-:-:S08]  /*0140*/  DMUL R4, R2, 2 ;  /* 0x4000000002047828 */ /* 0x000fd00000000000 */
[----:B------:R-:W-:-:S08]  /*0150*/  DFMA R6, R4, -R6, 2 ;  /* 0x400000000406742b */ /* 0x000fd00000000806 */
[----:B------:R-:W-:-:S10]  /*0160*/  DFMA R2, R2, R6, R4 ;  /* 0x000000060202722b */ /* 0x000fd40000000004 */
[----:B------:R-:W-:-:S05]  /*0170*/  FFMA R4, RZ, UR8, R3 ;  /* 0x00000008ff047c23 */ /* 0x000fca0008000003 */
[----:B------:R-:W-:-:S13]  /*0180*/  FSETP.GT.AND P0, PT, |R4|, 1.469367938527859385e-39, PT ;  /* 0x001000000400780b */ /* 0x000fda0003f04200 */
[----:B------:R-:W-:Y:S05]  /*0190*/  @P0 BRA `(.L_x_2) ;  /* 0x0000000000140947 */ /* 0x000fea0003800000 */
[----:B------:R-:W0:Y:S01]  /*01a0*/  LDCU.64 UR8, c[0x0][0x380] ;  /* 0x00007000ff0877ac */ /* 0x000e220008000a00 */
[----:B------:R-:W-:Y:S01]  /*01b0*/  MOV R8, 0x1f0 ;  /* 0x000001f000087802 */ /* 0x000fe20000000f00 */
[----:B0-----:R-:W-:Y:S02]  /*01c0*/  IMAD.U32 R6, RZ, RZ, UR8 ;  /* 0x00000008ff067e24 */ /* 0x001fe4000f8e00ff */
[----:B------:R-:W-:-:S07]  /*01d0*/  IMAD.U32 R7, RZ, RZ, UR9 ;  /* 0x00000009ff077e24 */ /* 0x000fce000f8e00ff */
[----:B------:R-:W-:Y:S05]  /*01e0*/  CALL.REL.NOINC `($__internal_0_$__cuda_sm20_div_rn_f64_full) ;  /* 0x0000000000e87944 */ /* 0x000fea0003c00000 */
.L_x_2:
[----:B------:R-:W0:Y:S02]  /*01f0*/  LDC.64 R4, c[0x0][0x3a8] ;  /* 0x0000ea00ff047b82 */ /* 0x000e240000000a00 */
[----:B0-----:R0:W-:Y:S02]  /*0200*/  STG.E.64 desc[UR6][R4.64], R2 ;  /* 0x0000000204007986 */ /* 0x0011e4000c101b06 */
.L_x_1:
[----:B------:R-:W-:Y:S05]  /*0210*/  BSYNC.RECONVERGENT B0 ;  /* 0x0000000000007941 */ /* 0x000fea0003800200 */
.L_x_0:
[----:B------:R-:W1:Y:S01]  /*0220*/  LDCU UR8, c[0x0][0x38c] ;  /* 0x00007180ff0877ac */ /* 0x000e620008000800 */
[----:B------:R-:W2:Y:S01]  /*0230*/  LDC.64 R6, c[0x0][0x388] ;  /* 0x0000e200ff067b82 */ /* 0x000ea20000000a00 */
[----:B0-----:R-:W-:Y:S01]  /*0240*/  IMAD.MOV.U32 R2, RZ, RZ, 0x1 ;  /* 0x00000001ff027424 */ /* 0x001fe200078e00ff */
[----:B-1----:R-:W2:Y:S05]  /*0250*/  MUFU.RCP64H R3, UR8 ;  /* 0x0000000800037d08 */ /* 0x002eaa0008001800 */
[----:B--2---:R-:W-:-:S08]  /*0260*/  DFMA R4, R2, -R6, 1 ;  /* 0x3ff000000204742b */ /* 0x004fd00000000806 */
        /* <DEDUP_REMOVED lines=15> */
.L_x_3:
[----:B------:R-:W0:Y:S01]  /*0360*/  LDC.64 R4, c[0x0][0x398] ;  /* 0x0000e600ff047b82 */ /* 0x000e220000000a00 */
[----:B------:R-:W1:Y:S07]  /*0370*/  LDCU UR8, c[0x0][0x394] ;  /* 0x00007280ff0877ac */ /* 0x000e6e0008000800 */
[----:B------:R-:W2:Y:S01]  /*0380*/  LDC.64 R12, c[0x0][0x390] ;  /* 0x0000e400ff0c7b82 */ /* 0x000ea20000000a00 */
[----:B------:R-:W-:-:S07]  /*0390*/  IMAD.MOV.U32 R6, RZ, RZ, 0x1 ;  /* 0x00000001ff067424 */ /* 0x000fce00078e00ff */
[----:B------:R-:W3:Y:S01]  /*03a0*/  LDC.64 R14, c[0x0][0x3b0] ;  /* 0x0000ec00ff0e7b82 */ /* 0x000ee20000000a00 */
[----:B0-----:R-:W-:-:S06]  /*03b0*/  IMAD.WIDE.U32 R4, R0, 0x8, R4 ;  /* 0x0000000800047825 */ /* 0x001fcc00078e0004 */
[----:B------:R-:W4:Y:S01]  /*03c0*/  LDG.E.64.CONSTANT R4, desc[UR6][R4.64] ;  /* 0x0000000604047981 */ /* 0x000f22000c1e9b00 */
[----:B-1----:R-:W2:Y:S02]  /*03d0*/  MUFU.RCP64H R7, UR8 ;  /* 0x0000000800077d08 */ /* 0x002ea40008001800 */
[----:B--2---:R-:W-:-:S08]  /*03e0*/  DFMA R8, R6, -R12, 1 ;  /* 0x3ff000000608742b */ /* 0x004fd0000000080c */
[----:B------:R-:W-:-:S08]  /*03f0*/  DFMA R8, R8, R8, R8 ;  /* 0x000000080808722b */ /* 0x000fd00000000008 */
[----:B------:R-:W-:-:S08]  /*0400*/  DFMA R8, R6, R8, R6 ;  /* 0x000000080608722b */ /* 0x000fd00000000006 */
[----:B------:R-:W-:-:S08]  /*0410*/  DFMA R6, R8, -R12, 1 ;  /* 0x3ff000000806742b */ /* 0x000fd0000000080c */
[----:B------:R-:W-:Y:S01]  /*0420*/  DFMA R8, R8, R6, R8 ;  /* 0x000000060808722b */ /* 0x000fe20000000008 */
[----:B---3--:R-:W-:-:S07]  /*0430*/  IMAD.WIDE.U32 R6, R0, 0x8, R14 ;  /* 0x0000000800067825 */ /* 0x008fce00078e000e */
[----:B------:R-:W-:-:S08]  /*0440*/  DMUL R10, R8, 2 ;  /* 0x40000000080a7828 */ /* 0x000fd00000000000 */
[----:B------:R-:W-:Y:S02]  /*0450*/  DFMA R12, R10, -R12, 2 ;  /* 0x400000000a0c742b */ /* 0x000fe4000000080c */
[----:B----4-:R-:W-:-:S06]  /*0460*/  DMUL R4, R4, R2 ;  /* 0x0000000204047228 */ /* 0x010fcc0000000000 */
[----:B------:R-:W-:Y:S01]  /*0470*/  DFMA R2, R8, R12, R10 ;  /* 0x0000000c0802722b */ /* 0x000fe2000000000a */
[----:B------:R0:W-:Y:S09]  /*0480*/  STG.E.64 desc[UR6][R6.64], R4 ;  /* 0x0000000406007986 */ /* 0x0001f2000c101b06 */
[----:B------:R-:W-:-:S05]  /*0490*/  FFMA R8, RZ, UR8, R3 ;  /* 0x00000008ff087c23 */ /* 0x000fca0008000003 */
[----:B------:R-:W-:-:S13]  /*04a0*/  FSETP.GT.AND P0, PT, |R8|, 1.469367938527859385e-39, PT ;  /* 0x001000000800780b */ /* 0x000fda0003f04200 */
[----:B0-----:R-:W-:Y:S05]  /*04b0*/  @P0 BRA `(.L_x_4) ;  /* 0x0000000000140947 */ /* 0x001fea0003800000 */
[----:B------:R-:W0:Y:S01]  /*04c0*/  LDCU.64 UR8, c[0x0][0x390] ;  /* 0x00007200ff0877ac */ /* 0x000e220008000a00 */
[----:B------:R-:W-:Y:S01]  /*04d0*/  MOV R8, 0x510 ;  /* 0x0000051000087802 */ /* 0x000fe20000000f00 */
[----:B0-----:R-:W-:Y:S02]  /*04e0*/  IMAD.U32 R6, RZ, RZ, UR8 ;  /* 0x00000008ff067e24 */ /* 0x001fe4000f8e00ff */
[----:B------:R-:W-:-:S07]  /*04f0*/  IMAD.U32 R7, RZ, RZ, UR9 ;  /* 0x00000009ff077e24 */ /* 0x000fce000f8e00ff */
[----:B------:R-:W-:Y:S05]  /*0500*/  CALL.REL.NOINC `($__internal_0_$__cuda_sm20_div_rn_f64_full) ;  /* 0x0000000000207944 */ /* 0x000fea0003c00000 */
.L_x_4:
[----:B------:R-:W0:Y:S08]  /*0510*/  LDC.64 R4, c[0x0][0x3a0] ;  /* 0x0000e800ff047b82 */ /* 0x000e300000000a00 */
[----:B------:R-:W1:Y:S01]  /*0520*/  LDC.64 R6, c[0x0][0x3b8] ;  /* 0x0000ee00ff067b82 */ /* 0x000e620000000a00 */
[----:B0-----:R-:W-:-:S06]  /*0530*/  IMAD.WIDE.U32 R4, R0, 0x8, R4 ;  /* 0x0000000800047825 */ /* 0x001fcc00078e0004 */
[----:B------:R-:W2:Y:S01]  /*0540*/  LDG.E.64.CONSTANT R4, desc[UR6][R4.64] ;  /* 0x0000000604047981 */ /* 0x000ea2000c1e9b00 */
[----:B-1----:R-:W-:Y:S01]  /*0550*/  IMAD.WIDE.U32 R6, R0, 0x8, R6 ;  /* 0x0000000800067825 */ /* 0x002fe200078e0006 */
[----:B--2---:R-:W-:-:S07]  /*0560*/  DMUL R2, R4, R2 ;  /* 0x0000000204027228 */ /* 0x004fce0000000000 */
[----:B------:R-:W-:Y:S01]  /*0570*/  STG.E.64 desc[UR6][R6.64], R2 ;  /* 0x0000000206007986 */ /* 0x000fe2000c101b06 */
[----:B------:R-:W-:Y:S05]  /*0580*/  EXIT ;  /* 0x000000000000794d */ /* 0x000fea0003800000 */
        .weak           $__internal_0_$__cuda_sm20_div_rn_f64_full
        .type           $__internal_0_$__cuda_sm20_div_rn_f64_full,@function
        .size           $__internal_0_$__cuda_sm20_div_rn_f64_full,(.L_x_12 - $__internal_0_$__cuda_sm20_div_rn_f64_full)
$__internal_0_$__cuda_sm20_div_rn_f64_full:
[C---:B------:R-:W-:Y:S01]  /*0590*/  FSETP.GEU.AND P0, PT, |R7|.reuse, 1.469367938527859385e-39, PT ;  /* 0x001000000700780b */ /* 0x040fe20003f0e200 */
[----:B------:R-:W-:Y:S01]  /*05a0*/  IMAD.MOV.U32 R10, RZ, RZ, 0x1 ;  /* 0x00000001ff0a7424 */ /* 0x000fe200078e00ff */
[C---:B------:R-:W-:Y:S01]  /*05b0*/  LOP3.LUT R4, R7.reuse, 0x800fffff, RZ, 0xc0, !PT ;  /* 0x800fffff07047812 */ /* 0x040fe200078ec0ff */
[----:B------:R-:W-:Y:S01]  /*05c0*/  IMAD.MOV.U32 R14, RZ, RZ, 0x1ca00000 ;  /* 0x1ca00000ff0e7424 */ /* 0x000fe200078e00ff */
[----:B------:R-:W-:Y:S02]  /*05d0*/  LOP3.LUT R20, R7, 0x7ff00000, RZ, 0xc0, !PT ;  /* 0x7ff0000007147812 */ /* 0x000fe400078ec0ff */
[----:B------:R-:W-:Y:S01]  /*05e0*/  LOP3.LUT R5, R4, 0x3ff00000, RZ, 0xfc, !PT ;  /* 0x3ff0000004057812 */ /* 0x000fe200078efcff */
[----:B------:R-:W-:-:S06]  /*05f0*/  IMAD.MOV.U32 R4, RZ, RZ, R6 ;  /* 0x000000ffff047224 */ /* 0x000fcc00078e0006 */
[----:B------:R-:W-:-:S06]  /*0600*/  @!P0 DMUL R4, R6, 8.98846567431157953865e+307 ;  /* 0x7fe0000006048828 */ /* 0x000fcc0000000000 */
[----:B------:R-:W0:Y:S02]  /*0610*/  MUFU.RCP64H R11, R5 ;  /* 0x00000005000b7308 */ /* 0x000e240000001800 */
[----:B0-----:R-:W-:-:S08]  /*0620*/  DFMA R2, R10, -R4, 1 ;  /* 0x3ff000000a02742b */ /* 0x001fd00000000804 */
[----:B------:R-:W-:Y:S01]  /*0630*/  DFMA R12, R2, R2, R2 ;  /* 0x00000002020c722b */ /* 0x000fe20000000002 */
[----:B------:R-:W-:Y:S02]  /*0640*/  IMAD.U32 R3, RZ, RZ, UR5 ;  /* 0x00000005ff037e24 */ /* 0x000fe4000f8e00ff */
[----:B------:R-:W-:-:S03]  /*0650*/  IMAD.U32 R2, RZ, RZ, UR4 ;  /* 0x00000004ff027e24 */ /* 0x000fc6000f8e00ff */
[----:B------:R-:W-:Y:S02]  /*0660*/  LOP3.LUT R9, R3, 0x7ff00000, RZ, 0xc0, !PT ;  /* 0x7ff0000003097812 */ /* 0x000fe400078ec0ff */
[----:B------:R-:W-:Y:S01]  /*0670*/  DFMA R12, R10, R12, R10 ;  /* 0x0000000c0a0c722b */ /* 0x000fe2000000000a */
[----:B------:R-:W-:Y:S01]  /*0680*/  IMAD.MOV.U32 R10, RZ, RZ, R2 ;  /* 0x000000ffff0a7224 */ /* 0x000fe200078e0002 */
[----:B------:R-:W-:Y:S01]  /*0690*/  ISETP.GE.U32.AND P1, PT, R9, R20, PT ;  /* 0x000000140900720c */ /* 0x000fe20003f26070 */
[----:B------:R-:W-:-:S03]  /*06a0*/  IMAD.MOV.U32 R21, RZ, RZ, R9 ;  /* 0x000000ffff157224 */ /* 0x000fc600078e0009 */
[----:B------:R-:W-:Y:S02]  /*06b0*/  SEL R11, R14, 0x63400000, !P1 ;  /* 0x634000000e0b7807 */ /* 0x000fe40004800000 */
[----:B------:R-:W-:Y:S01]  /*06c0*/  DFMA R16, R12, -R4, 1 ;  /* 0x3ff000000c10742b */ /* 0x000fe20000000804 */
[----:B------:R-:W-:Y:S02]  /*06d0*/  FSETP.GEU.AND P1, PT, |R3|, 1.469367938527859385e-39, PT ;  /* 0x001000000300780b */ /* 0x000fe40003f2e200 */
[----:B------:R-:W-:-:S05]  /*06e0*/  LOP3.LUT R11, R11, 0x800fffff, R3, 0xf8, !PT ;  /* 0x800fffff0b0b7812 */ /* 0x000fca00078ef803 */
[----:B------:R-:W-:-:S06]  /*06f0*/  DFMA R12, R12, R16, R12 ;  /* 0x000000100c0c722b */ /* 0x000fcc000000000c */
[----:B------:R-:W-:Y:S05]  /*0700*/  @P1 BRA `(.L_x_5) ;  /* 0x0000000000201947 */ /* 0x000fea0003800000 */
[----:B------:R-:W-:-:S04]  /*0710*/  LOP3.LUT R16, R7, 0x7ff00000, RZ, 0xc0, !PT ;  /* 0x7ff0000007107812 */ /* 0x000fc800078ec0ff */
[----:B------:R-:W-:Y:S01]  /*0720*/  ISETP.GE.U32.AND P1, PT, R9, R16, PT ;  /* 0x000000100900720c */ /* 0x000fe20003f26070 */
[----:B------:R-:W-:-:S03]  /*0730*/  IMAD.MOV.U32 R16, RZ, RZ, RZ ;  /* 0x000000ffff107224 */ /* 0x000fc600078e00ff */
[----:B------:R-:W-:-:S04]  /*0740*/  SEL R15, R14, 0x63400000, !P1 ;  /* 0x634000000e0f7807 */ /* 0x000fc80004800000 */
[----:B------:R-:W-:-:S04]  /*0750*/  LOP3.LUT R15, R15, 0x80000000, R3, 0xf8, !PT ;  /* 0x800000000f0f7812 */ /* 0x000fc800078ef803 */
[----:B------:R-:W-:-:S06]  /*0760*/  LOP3.LUT R17, R15, 0x100000, RZ, 0xfc, !PT ;  /* 0x001000000f117812 */ /* 0x000fcc00078efcff */
[----:B------:R-:W-:-:S10]  /*0770*/  DFMA R10, R10, 2, -R16 ;  /* 0x400000000a0a782b */ /* 0x000fd40000000810 */
[----:B------:R-:W-:-:S07]  /*0780*/  LOP3.LUT R21, R11, 0x7ff00000, RZ, 0xc0, !PT ;  /* 0x7ff000000b157812 */ /* 0x000fce00078ec0ff */
.L_x_5:
[----:B------:R-:W-:Y:S01]  /*0790*/  @!P0 LOP3.LUT R20, R5, 0x7ff00000, RZ, 0xc0, !PT ;  /* 0x7ff0000005148812 */ /* 0x000fe200078ec0ff */
[----:B------:R-:W-:Y:S01]  /*07a0*/  VIADD R15, R21, 0xffffffff ;  /* 0xffffffff150f7836 */ /* 0x000fe20000000000 */
[----:B------:R-:W-:Y:S01]  /*07b0*/  DMUL R16, R12, R10 ;  /* 0x0000000a0c107228 */ /* 0x000fe20000000000 */
[----:B------:R-:W-:Y:S02]  /*07c0*/  BSSY.RECONVERGENT B1, `(.L_x_6) ;  /* 0x0000037000017945 */ /* 0x000fe40003800200 */
[----:B------:R-:W-:Y:S01]  /*07d0*/  VIADD R22, R20, 0xffffffff ;  /* 0xffffffff14167836 */ /* 0x000fe20000000000 */
[----:B------:R-:W-:-:S04]  /*07e0*/  ISETP.GT.U32.AND P0, PT, R15, 0x7feffffe, PT ;  /* 0x7feffffe0f00780c */ /* 0x000fc80003f04070 */
[----:B------:R-:W-:Y:S01]  /*07f0*/  ISETP.GT.U32.OR P0, PT, R22, 0x7feffffe, P0 ;  /* 0x7feffffe1600780c */ /* 0x000fe20000704470 */
[----:B------:R-:W-:-:S08]  /*0800*/  DFMA R18, R16, -R4, R10 ;  /* 0x800000041012722b */ /* 0x000fd0000000000a */
[----:B------:R-:W-:-:S04]  /*0810*/  DFMA R12, R12, R18, R16 ;  /* 0x000000120c0c722b */ /* 0x000fc80000000010 */
[----:B------:R-:W-:Y:S07]  /*0820*/  @P0 BRA `(.L_x_7) ;  /* 0x00000000006c0947 */ /* 0x000fee0003800000 */
[----:B------:R-:W-:-:S04]  /*0830*/  LOP3.LUT R16, R7, 0x7ff00000, RZ, 0xc0, !PT ;  /* 0x7ff0000007107812 */ /* 0x000fc800078ec0ff */
[CC--:B------:R-:W-:Y:S02]  /*0840*/  VIADDMNMX R2, R9.reuse, -R16.reuse, 0xb9600000, !PT ;  /* 0xb960000009027446 */ /* 0x0c0fe40007800910 */
[----:B------:R-:W-:Y:S02]  /*0850*/  ISETP.GE.U32.AND P0, PT, R9, R16, PT ;  /* 0x000000100900720c */ /* 0x000fe40003f06070 */
[----:B------:R-:W-:Y:S02]  /*0860*/  VIMNMX R2, PT, PT, R2, 0x46a00000, PT ;  /* 0x46a0000002027848 */ /* 0x000fe40003fe0100 */
[----:B------:R-:W-:-:S05]  /*0870*/  SEL R9, R14, 0x63400000, !P0 ;  /* 0x634000000e097807 */ /* 0x000fca0004000000 */
[----:B------:R-:W-:Y:S02]  /*0880*/  IMAD.IADD R9, R2, 0x1, -R9 ;  /* 0x0000000102097824 */ /* 0x000fe400078e0a09 */
[----:B------:R-:W-:Y:S02]  /*0890*/  IMAD.MOV.U32 R2, RZ, RZ, RZ ;  /* 0x000000ffff027224 */ /* 0x000fe400078e00ff */
[----:B------:R-:W-:-:S06]  /*08a0*/  VIADD R3, R9, 0x7fe00000 ;  /* 0x7fe0000009037836 */ /* 0x000fcc0000000000 */
[----:B------:R-:W-:-:S10]  /*08b0*/  DMUL R14, R12, R2 ;  /* 0x000000020c0e7228 */ /* 0x000fd40000000000 */
[----:B------:R-:W-:-:S13]  /*08c0*/  FSETP.GTU.AND P0, PT, |R15|, 1.469367938527859385e-39, PT ;  /* 0x001000000f00780b */ /* 0x000fda0003f0c200 */
[----:B------:R-:W-:Y:S05]  /*08d0*/  @P0 BRA `(.L_x_8) ;  /* 0x0000000000940947 */ /* 0x000fea0003800000 */
[----:B------:R-:W-:Y:S01]  /*08e0*/  DFMA R4, R12, -R4, R10 ;  /* 0x800000040c04722b */ /* 0x000fe2000000000a */
[----:B------:R-:W-:-:S09]  /*08f0*/  IMAD.MOV.U32 R2, RZ, RZ, RZ ;  /* 0x000000ffff027224 */ /* 0x000fd200078e00ff */
[C---:B------:R-:W-:Y:S02]  /*0900*/  FSETP.NEU.AND P0, PT, R5.reuse, RZ, PT ;  /* 0x000000ff0500720b */ /* 0x040fe40003f0d000 */
[----:B------:R-:W-:-:S04]  /*0910*/  LOP3.LUT R7, R5, 0x80000000, R7, 0x48, !PT ;  /* 0x8000000005077812 */ /* 0x000fc800078e4807 */
[----:B------:R-:W-:-:S07]  /*0920*/  LOP3.LUT R3, R7, R3, RZ, 0xfc, !PT ;  /* 0x0000000307037212 */ /* 0x000fce00078efcff */
[----:B------:R-:W-:Y:S05]  /*0930*/  @!P0 BRA `(.L_x_8) ;  /* 0x00000000007c8947 */ /* 0x000fea0003800000 */
[----:B------:R-:W-:Y:S01]  /*0940*/  IMAD.MOV R5, RZ, RZ, -R9 ;  /* 0x000000ffff057224 */ /* 0x000fe200078e0a09 */
[----:B------:R-:W-:Y:S01]  /*0950*/  DMUL.RP R2, R12, R2 ;  /* 0x000000020c027228 */ /* 0x000fe20000008000 */
[----:B------:R-:W-:-:S06]  /*0960*/  IMAD.MOV.U32 R4, RZ, RZ, RZ ;  /* 0x000000ffff047224 */ /* 0x000fcc00078e00ff */
[----:B------:R-:W-:-:S03]  /*0970*/  DFMA R4, R14, -R4, R12 ;  /* 0x800000040e04722b */ /* 0x000fc6000000000c */
[----:B------:R-:W-:-:S03]  /*0980*/  LOP3.LUT R7, R3, R7, RZ, 0x3c, !PT ;  /* 0x0000000703077212 */ /* 0x000fc600078e3cff */
[----:B------:R-:W-:-:S04]  /*0990*/  IADD3 R4, PT, PT, -R9, -0x43300000, RZ ;  /* 0xbcd0000009047810 */ /* 0x000fc80007ffe1ff */
[----:B------:R-:W-:-:S04]  /*09a0*/  FSETP.NEU.AND P0, PT, |R5|, R4, PT ;  /* 0x000000040500720b */ /* 0x000fc80003f0d200 */
[----:B------:R-:W-:Y:S02]  /*09b0*/  FSEL R14, R2, R14, !P0 ;  /* 0x0000000e020e7208 */ /* 0x000fe40004000000 */
[----:B------:R-:W-:Y:S01]  /*09c0*/  FSEL R15, R7, R15, !P0 ;  /* 0x0000000f070f7208 */ /* 0x000fe20004000000 */
[----:B------:R-:W-:Y:S06]  /*09d0*/  BRA `(.L_x_8) ;  /* 0x0000000000547947 */ /* 0x000fec0003800000 */
.L_x_7:
[----:B------:R-:W-:-:S14]  /*09e0*/  DSETP.NAN.AND P0, PT, R2, R2, PT ;  /* 0x000000020200722a */ /* 0x000fdc0003f08000 */
[----:B------:R-:W-:Y:S05]  /*09f0*/  @P0 BRA `(.L_x_9) ;  /* 0x0000000000440947 */ /* 0x000fea0003800000 */
[----:B------:R-:W-:-:S14]  /*0a00*/  DSETP.NAN.AND P0, PT, R6, R6, PT ;  /* 0x000000060600722a */ /* 0x000fdc0003f08000 */
[----:B------:R-:W-:Y:S05]  /*0a10*/  @P0 BRA `(.L_x_10) ;  /* 0x0000000000300947 */ /* 0x000fea0003800000 */
[----:B------:R-:W-:Y:S01]  /*0a20*/  ISETP.NE.AND P0, PT, R21, R20, PT ;  /* 0x000000141500720c */ /* 0x000fe20003f05270 */
[----:B------:R-:W-:Y:S02]  /*0a30*/  IMAD.MOV.U32 R14, RZ, RZ, 0x0 ;  /* 0x00000000ff0e7424 */ /* 0x000fe400078e00ff */
[----:B------:R-:W-:-:S10]  /*0a40*/  IMAD.MOV.U32 R15, RZ, RZ, -0x80000 ;  /* 0xfff80000ff0f7424 */ /* 0x000fd400078e00ff */
[----:B------:R-:W-:Y:S05]  /*0a50*/  @!P0 BRA `(.L_x_8) ;  /* 0x0000000000348947 */ /* 0x000fea0003800000 */
[----:B------:R-:W-:Y:S02]  /*0a60*/  ISETP.NE.AND P0, PT, R21, 0x7ff00000, PT ;  /* 0x7ff000001500780c */ /* 0x000fe40003f05270 */
[----:B------:R-:W-:Y:S02]  /*0a70*/  LOP3.LUT R15, R3, 0x80000000, R7, 0x48, !PT ;  /* 0x80000000030f7812 */ /* 0x000fe400078e4807 */
[----:B------:R-:W-:-:S13]  /*0a80*/  ISETP.EQ.OR P0, PT, R20, RZ, !P0 ;  /* 0x000000ff1400720c */ /* 0x000fda0004702670 */
[----:B------:R-:W-:Y:S01]  /*0a90*/  @P0 LOP3.LUT R2, R15, 0x7ff00000, RZ, 0xfc, !PT ;  /* 0x7ff000000f020812 */ /* 0x000fe200078efcff */
[----:B------:R-:W-:Y:S02]  /*0aa0*/  @!P0 IMAD.MOV.U32 R14, RZ, RZ, RZ ;  /* 0x000000ffff0e8224 */ /* 0x000fe400078e00ff */
[----:B------:R-:W-:Y:S02]  /*0ab0*/  @P0 IMAD.MOV.U32 R14, RZ, RZ, RZ ;  /* 0x000000ffff0e0224 */ /* 0x000fe400078e00ff */
[----:B------:R-:W-:Y:S01]  /*0ac0*/  @P0 IMAD.MOV.U32 R15, RZ, RZ, R2 ;  /* 0x000000ffff0f0224 */ /* 0x000fe200078e0002 */
[----:B------:R-:W-:Y:S06]  /*0ad0*/  BRA `(.L_x_8) ;  /* 0x0000000000147947 */ /* 0x000fec0003800000 */
.L_x_10:
[----:B------:R-:W-:Y:S01]  /*0ae0*/  LOP3.LUT R15, R7, 0x80000, RZ, 0xfc, !PT ;  /* 0x00080000070f7812 */ /* 0x000fe200078efcff */
[----:B------:R-:W-:Y:S01]  /*0af0*/  IMAD.MOV.U32 R14, RZ, RZ, R6 ;  /* 0x000000ffff0e7224 */ /* 0x000fe200078e0006 */
[----:B------:R-:W-:Y:S06]  /*0b00*/  BRA `(.L_x_8) ;  /* 0x0000000000087947 */ /* 0x000fec0003800000 */
.L_x_9:
[----:B------:R-:W-:Y:S01]  /*0b10*/  LOP3.LUT R15, R3, 0x80000, RZ, 0xfc, !PT ;  /* 0x00080000030f7812 */ /* 0x000fe200078efcff */
[----:B------:R-:W-:-:S07]  /*0b20*/  IMAD.MOV.U32 R14, RZ, RZ, R2 ;  /* 0x000000ffff0e7224 */ /* 0x000fce00078e0002 */
.L_x_8:
[----:B------:R-:W-:Y:S05]  /*0b30*/  BSYNC.RECONVERGENT B1 ;  /* 0x0000000000017941 */ /* 0x000fea0003800200 */
.L_x_6:
[----:B------:R-:W-:Y:S02]  /*0b40*/  IMAD.MOV.U32 R9, RZ, RZ, 0x0 ;  /* 0x00000000ff097424 */ /* 0x000fe400078e00ff */
[----:B------:R-:W-:Y:S02]  /*0b50*/  IMAD.MOV.U32 R2, RZ, RZ, R14 ;  /* 0x000000ffff027224 */ /* 0x000fe400078e000e */
[----:B------:R-:W-:Y:S01]  /*0b60*/  IMAD.MOV.U32 R3, RZ, RZ, R15 ;  /* 0x000000ffff037224 */ /* 0x000fe200078e000f */
[----:B------:R-:W-:Y:S06]  /*0b70*/  RET.REL.NODEC R8 `(_Z13calc_dd_coeffdddPKdS0_PdS1_S1_) ;  /* 0xfffffff408207950 */ /* 0x000fec0003c3ffff */
.L_x_11:
[----:B------:R-:W-:-:S00]  /*0b80*/  BRA `(.L_x_11) ;  /* 0xfffffffc00fc7947 */ /* 0x000fc0000383ffff */
[----:B------:R-:W-:-:S00]  /*0b90*/  NOP ;  /* 0x0000000000007918 */ /* 0x000fc00000000000 */
        /* <DEDUP_REMOVED lines=14> */
.L_x_12:


//--------------------- .nv.shared.reserved.0     --------------------------
	.section	.nv.shared.reserved.0,"aw",@nobits
	.weak		__nv_reservedSMEM_offset_0_alias
	.size		__nv_reservedSMEM_offset_0_alias, 0, 64
	.other		__nv_reservedSMEM_offset_0_alias,@"STO_CUDA_RESERVED_SHARED STV_DEFAULT"
__nv_reservedSMEM_offset_0_alias:
	.zero		0
	.zero		64


//--------------------- .nv.constant0._Z13calc_dd_coeffdddPKdS0_PdS1_S1_ --------------------------
	.section	.nv.constant0._Z13calc_dd_coeffdddPKdS0_PdS1_S1_,"a",@progbits
	.sectionflags	@""
	.align	4
.nv.constant0._Z13calc_dd_coeffdddPKdS0_PdS1_S1_:
	.zero		960


//--------------------- SYMBOLS --------------------------

	.type		.nv.reservedSmem.offset0,@object
	.size		.nv.reservedSmem.offset0,0x4
